//
// Generated by NVIDIA NVVM Compiler
//
// Compiler Build ID: CL-36424714
// Cuda compilation tools, release 13.0, V13.0.88
// Based on NVVM 20.0.0
//

.version 9.0
.target sm_100
.address_size 64

	// .globl	_ZN10sparseflow17sparse_gemm_basicEPK6__halfS2_PS0_iii

.visible .entry _ZN10sparseflow17sparse_gemm_basicEPK6__halfS2_PS0_iii(
	.param .u64 .ptr .align 1 _ZN10sparseflow17sparse_gemm_basicEPK6__halfS2_PS0_iii_param_0,
	.param .u64 .ptr .align 1 _ZN10sparseflow17sparse_gemm_basicEPK6__halfS2_PS0_iii_param_1,
	.param .u64 .ptr .align 1 _ZN10sparseflow17sparse_gemm_basicEPK6__halfS2_PS0_iii_param_2,
	.param .u32 _ZN10sparseflow17sparse_gemm_basicEPK6__halfS2_PS0_iii_param_3,
	.param .u32 _ZN10sparseflow17sparse_gemm_basicEPK6__halfS2_PS0_iii_param_4,
	.param .u32 _ZN10sparseflow17sparse_gemm_basicEPK6__halfS2_PS0_iii_param_5
)
{
	.reg .pred 	%p<13>;
	.reg .b16 	%rs<32>;
	.reg .b32 	%r<48>;
	.reg .b32 	%f<69>;
	.reg .b64 	%rd<52>;

	ld.param.u64 	%rd10, [_ZN10sparseflow17sparse_gemm_basicEPK6__halfS2_PS0_iii_param_0];
	ld.param.u64 	%rd11, [_ZN10sparseflow17sparse_gemm_basicEPK6__halfS2_PS0_iii_param_1];
	ld.param.u32 	%r21, [_ZN10sparseflow17sparse_gemm_basicEPK6__halfS2_PS0_iii_param_3];
	ld.param.u32 	%r19, [_ZN10sparseflow17sparse_gemm_basicEPK6__halfS2_PS0_iii_param_4];
	ld.param.u32 	%r20, [_ZN10sparseflow17sparse_gemm_basicEPK6__halfS2_PS0_iii_param_5];
	cvta.to.global.u64 	%rd1, %rd11;
	cvta.to.global.u64 	%rd2, %rd10;
	mov.u32 	%r22, %tid.x;
	mov.u32 	%r23, %ctaid.x;
	mov.u32 	%r24, %ntid.x;
	mad.lo.s32 	%r25, %r23, %r24, %r22;
	div.s32 	%r1, %r25, %r19;
	mul.lo.s32 	%r26, %r1, %r19;
	sub.s32 	%r2, %r25, %r26;
	setp.ge.s32 	%p1, %r1, %r21;
	setp.lt.s32 	%p2, %r19, 0;
	or.pred  	%p3, %p2, %p1;
	@%p3 bra 	$L__BB0_14;
	setp.lt.s32 	%p4, %r20, 1;
	mov.f32 	%f68, 0f00000000;
	@%p4 bra 	$L__BB0_13;
	mul.lo.s32 	%r3, %r1, %r20;
	and.b32  	%r4, %r20, 7;
	setp.lt.u32 	%p5, %r20, 8;
	mov.f32 	%f68, 0f00000000;
	mov.b32 	%r46, 0;
	@%p5 bra 	$L__BB0_5;
	and.b32  	%r28, %r20, 2147483640;
	neg.s32 	%r44, %r28;
	shl.b32 	%r29, %r19, 1;
	mul.wide.u32 	%rd12, %r29, 2;
	add.s64 	%rd3, %rd1, %rd12;
	mul.wide.u32 	%rd13, %r29, 3;
	add.s64 	%rd4, %rd1, %rd13;
	mul.wide.u32 	%rd14, %r29, 4;
	add.s64 	%rd5, %rd1, %rd14;
	mul.wide.u32 	%rd15, %r29, 5;
	add.s64 	%rd6, %rd1, %rd15;
	mul.wide.u32 	%rd16, %r29, 6;
	add.s64 	%rd7, %rd1, %rd16;
	mul.wide.u32 	%rd17, %r29, 7;
	add.s64 	%rd8, %rd1, %rd17;
	mov.f32 	%f68, 0f00000000;
	mov.u32 	%r42, %r3;
	mov.u32 	%r43, %r2;
$L__BB0_4:
	.pragma "nounroll";
	and.b32  	%r46, %r20, 2147483640;
	mul.wide.s32 	%rd18, %r43, 2;
	shl.b32 	%r30, %r19, 1;
	cvt.u64.u32 	%rd19, %r30;
	add.s64 	%rd20, %rd1, %rd18;
	add.s64 	%rd21, %rd20, %rd19;
	add.s64 	%rd22, %rd3, %rd18;
	add.s64 	%rd23, %rd4, %rd18;
	add.s64 	%rd24, %rd5, %rd18;
	add.s64 	%rd25, %rd6, %rd18;
	add.s64 	%rd26, %rd7, %rd18;
	add.s64 	%rd27, %rd8, %rd18;
	mul.wide.s32 	%rd28, %r42, 2;
	add.s64 	%rd29, %rd2, %rd28;
	ld.global.nc.u16 	%rs1, [%rd29];
	// begin inline asm
	{  cvt.f32.f16 %f17, %rs1;}

	// end inline asm
	ld.global.nc.u16 	%rs2, [%rd20];
	// begin inline asm
	{  cvt.f32.f16 %f18, %rs2;}

	// end inline asm
	fma.rn.f32 	%f33, %f17, %f18, %f68;
	ld.global.nc.u16 	%rs3, [%rd29+2];
	// begin inline asm
	{  cvt.f32.f16 %f19, %rs3;}

	// end inline asm
	ld.global.nc.u16 	%rs4, [%rd21];
	// begin inline asm
	{  cvt.f32.f16 %f20, %rs4;}

	// end inline asm
	fma.rn.f32 	%f34, %f19, %f20, %f33;
	ld.global.nc.u16 	%rs5, [%rd29+4];
	// begin inline asm
	{  cvt.f32.f16 %f21, %rs5;}

	// end inline asm
	ld.global.nc.u16 	%rs6, [%rd22];
	// begin inline asm
	{  cvt.f32.f16 %f22, %rs6;}

	// end inline asm
	fma.rn.f32 	%f35, %f21, %f22, %f34;
	ld.global.nc.u16 	%rs7, [%rd29+6];
	// begin inline asm
	{  cvt.f32.f16 %f23, %rs7;}

	// end inline asm
	ld.global.nc.u16 	%rs8, [%rd23];
	// begin inline asm
	{  cvt.f32.f16 %f24, %rs8;}

	// end inline asm
	fma.rn.f32 	%f36, %f23, %f24, %f35;
	ld.global.nc.u16 	%rs9, [%rd29+8];
	// begin inline asm
	{  cvt.f32.f16 %f25, %rs9;}

	// end inline asm
	ld.global.nc.u16 	%rs10, [%rd24];
	// begin inline asm
	{  cvt.f32.f16 %f26, %rs10;}

	// end inline asm
	fma.rn.f32 	%f37, %f25, %f26, %f36;
	ld.global.nc.u16 	%rs11, [%rd29+10];
	// begin inline asm
	{  cvt.f32.f16 %f27, %rs11;}

	// end inline asm
	ld.global.nc.u16 	%rs12, [%rd25];
	// begin inline asm
	{  cvt.f32.f16 %f28, %rs12;}

	// end inline asm
	fma.rn.f32 	%f38, %f27, %f28, %f37;
	ld.global.nc.u16 	%rs13, [%rd29+12];
	// begin inline asm
	{  cvt.f32.f16 %f29, %rs13;}

	// end inline asm
	ld.global.nc.u16 	%rs14, [%rd26];
	// begin inline asm
	{  cvt.f32.f16 %f30, %rs14;}

	// end inline asm
	fma.rn.f32 	%f39, %f29, %f30, %f38;
	ld.global.nc.u16 	%rs15, [%rd29+14];
	// begin inline asm
	{  cvt.f32.f16 %f31, %rs15;}

	// end inline asm
	ld.global.nc.u16 	%rs16, [%rd27];
	// begin inline asm
	{  cvt.f32.f16 %f32, %rs16;}

	// end inline asm
	fma.rn.f32 	%f68, %f31, %f32, %f39;
	add.s32 	%r44, %r44, 8;
	shl.b32 	%r31, %r19, 3;
	add.s32 	%r43, %r43, %r31;
	add.s32 	%r42, %r42, 8;
	setp.ne.s32 	%p6, %r44, 0;
	@%p6 bra 	$L__BB0_4;
$L__BB0_5:
	setp.eq.s32 	%p7, %r4, 0;
	@%p7 bra 	$L__BB0_13;
	and.b32  	%r14, %r20, 3;
	setp.lt.u32 	%p8, %r4, 4;
	@%p8 bra 	$L__BB0_8;
	add.s32 	%r32, %r46, %r3;
	mul.wide.s32 	%rd30, %r32, 2;
	add.s64 	%rd31, %rd2, %rd30;
	ld.global.nc.u16 	%rs17, [%rd31];
	// begin inline asm
	{  cvt.f32.f16 %f41, %rs17;}

	// end inline asm
	mad.lo.s32 	%r33, %r46, %r19, %r2;
	mul.wide.s32 	%rd32, %r33, 2;
	add.s64 	%rd33, %rd1, %rd32;
	ld.global.nc.u16 	%rs18, [%rd33];
	// begin inline asm
	{  cvt.f32.f16 %f42, %rs18;}

	// end inline asm
	fma.rn.f32 	%f49, %f41, %f42, %f68;
	ld.global.nc.u16 	%rs19, [%rd31+2];
	// begin inline asm
	{  cvt.f32.f16 %f43, %rs19;}

	// end inline asm
	shl.b32 	%r34, %r19, 1;
	cvt.u64.u32 	%rd34, %r34;
	add.s64 	%rd35, %rd33, %rd34;
	ld.global.nc.u16 	%rs20, [%rd35];
	// begin inline asm
	{  cvt.f32.f16 %f44, %rs20;}

	// end inline asm
	fma.rn.f32 	%f50, %f43, %f44, %f49;
	ld.global.nc.u16 	%rs21, [%rd31+4];
	// begin inline asm
	{  cvt.f32.f16 %f45, %rs21;}

	// end inline asm
	add.s64 	%rd36, %rd35, %rd34;
	ld.global.nc.u16 	%rs22, [%rd36];
	// begin inline asm
	{  cvt.f32.f16 %f46, %rs22;}

	// end inline asm
	fma.rn.f32 	%f51, %f45, %f46, %f50;
	ld.global.nc.u16 	%rs23, [%rd31+6];
	// begin inline asm
	{  cvt.f32.f16 %f47, %rs23;}

	// end inline asm
	add.s64 	%rd37, %rd36, %rd34;
	ld.global.nc.u16 	%rs24, [%rd37];
	// begin inline asm
	{  cvt.f32.f16 %f48, %rs24;}

	// end inline asm
	fma.rn.f32 	%f68, %f47, %f48, %f51;
	add.s32 	%r46, %r46, 4;
$L__BB0_8:
	setp.eq.s32 	%p9, %r14, 0;
	@%p9 bra 	$L__BB0_13;
	setp.eq.s32 	%p10, %r14, 1;
	@%p10 bra 	$L__BB0_11;
	add.s32 	%r35, %r46, %r3;
	mul.wide.s32 	%rd38, %r35, 2;
	add.s64 	%rd39, %rd2, %rd38;
	ld.global.nc.u16 	%rs25, [%rd39];
	// begin inline asm
	{  cvt.f32.f16 %f53, %rs25;}

	// end inline asm
	mad.lo.s32 	%r36, %r46, %r19, %r2;
	mul.wide.s32 	%rd40, %r36, 2;
	add.s64 	%rd41, %rd1, %rd40;
	ld.global.nc.u16 	%rs26, [%rd41];
	// begin inline asm
	{  cvt.f32.f16 %f54, %rs26;}

	// end inline asm
	fma.rn.f32 	%f57, %f53, %f54, %f68;
	ld.global.nc.u16 	%rs27, [%rd39+2];
	// begin inline asm
	{  cvt.f32.f16 %f55, %rs27;}

	// end inline asm
	shl.b32 	%r37, %r19, 1;
	cvt.u64.u32 	%rd42, %r37;
	add.s64 	%rd43, %rd41, %rd42;
	ld.global.nc.u16 	%rs28, [%rd43];
	// begin inline asm
	{  cvt.f32.f16 %f56, %rs28;}

	// end inline asm
	fma.rn.f32 	%f68, %f55, %f56, %f57;
	add.s32 	%r46, %r46, 2;
$L__BB0_11:
	and.b32  	%r38, %r20, 1;
	setp.eq.b32 	%p11, %r38, 1;
	not.pred 	%p12, %p11;
	@%p12 bra 	$L__BB0_13;
	add.s32 	%r39, %r46, %r3;
	mul.wide.s32 	%rd44, %r39, 2;
	add.s64 	%rd45, %rd2, %rd44;
	ld.global.nc.u16 	%rs29, [%rd45];
	// begin inline asm
	{  cvt.f32.f16 %f58, %rs29;}

	// end inline asm
	mad.lo.s32 	%r40, %r46, %r19, %r2;
	mul.wide.s32 	%rd46, %r40, 2;
	add.s64 	%rd47, %rd1, %rd46;
	ld.global.nc.u16 	%rs30, [%rd47];
	// begin inline asm
	{  cvt.f32.f16 %f59, %rs30;}

	// end inline asm
	fma.rn.f32 	%f68, %f58, %f59, %f68;
$L__BB0_13:
	ld.param.u64 	%rd51, [_ZN10sparseflow17sparse_gemm_basicEPK6__halfS2_PS0_iii_param_2];
	// begin inline asm
	{  cvt.rn.f16.f32 %rs31, %f68;}

	// end inline asm
	mad.lo.s32 	%r41, %r1, %r19, %r2;
	cvta.to.global.u64 	%rd48, %rd51;
	mul.wide.s32 	%rd49, %r41, 2;
	add.s64 	%rd50, %rd48, %rd49;
	st.global.u16 	[%rd50], %rs31;
$L__BB0_14:
	ret;

}


// ===== COMPILED SASS (sm_100) =====

	.target	sm_100

	.elftype	@"ET_EXEC"


//--------------------- .note.nv.tkinfo           --------------------------
	.section	.note.nv.tkinfo,"",@"SHT_NOTE"
	.sectionflags	@"SHF_NOTE_NV_TKINFO"
	.tkinfo
        /*0018*/ 	.word	0x00000002
        /*0030*/ 	.string	""
        /*0030*/ 	.string	"ptxas"
        /*0030*/ 	.string	"Cuda compilation tools, release 13.0, V13.0.88"
        /*0030*/ 	.string	"Build cuda_13.0.r13.0/compiler.36424714_0"
        /*0030*/ 	.string	"-arch sm_100 -m 64 "



//--------------------- .note.nv.cuinfo           --------------------------
	.section	.note.nv.cuinfo,"",@"SHT_NOTE"
	.sectionflags	@"SHF_NOTE_NV_CUINFO"
        /*0018*/ 	.short	0x0002
        /*001a*/ 	.short	0x0064
        /*001c*/ 	.short	0x0082
	.zero		2


//--------------------- .nv.info                  --------------------------
	.section	.nv.info,"",@"SHT_CUDA_INFO"
	.align	4


	//----- nvinfo : EIATTR_REGCOUNT
	.align		4
        /*0000*/ 	.byte	0x04, 0x2f
        /*0002*/ 	.short	(.L_1 - .L_0)
	.align		4
.L_0:
        /*0004*/ 	.word	index@(_ZN10sparseflow17sparse_gemm_basicEPK6__halfS2_PS0_iii)
        /*0008*/ 	.word	0x00000020


	//----- nvinfo : EIATTR_FRAME_SIZE
	.align		4
.L_1:
        /*000c*/ 	.byte	0x04, 0x11
        /*000e*/ 	.short	(.L_3 - .L_2)
	.align		4
.L_2:
        /*0010*/ 	.word	index@(_ZN10sparseflow17sparse_gemm_basicEPK6__halfS2_PS0_iii)
        /*0014*/ 	.word	0x00000000


	//----- nvinfo : EIATTR_MIN_STACK_SIZE
	.align		4
.L_3:
        /*0018*/ 	.byte	0x04, 0x12
        /*001a*/ 	.short	(.L_5 - .L_4)
	.align		4
.L_4:
        /*001c*/ 	.word	index@(_ZN10sparseflow17sparse_gemm_basicEPK6__halfS2_PS0_iii)
        /*0020*/ 	.word	0x00000000
.L_5:


//--------------------- .nv.compat                --------------------------
	.section	.nv.compat,"",@"SHT_CUDA_COMPAT_INFO"
	.align	4
        /*0000*/ 	.byte	0x02, 0x09, 0x00, 0x00, 0x02, 0x02, 0x01, 0x00, 0x02, 0x05, 0x05, 0x00, 0x03, 0x07, 0x01, 0x01
        /*0010*/ 	.byte	0x02, 0x03, 0x00, 0x00, 0x02, 0x06, 0x01, 0x00, 0x04, 0x0b, 0x08, 0x00, 0x09, 0x00, 0x00, 0x00
        /*0020*/ 	.byte	0x00, 0x00, 0x00, 0x00


//--------------------- .nv.info._ZN10sparseflow17sparse_gemm_basicEPK6__halfS2_PS0_iii --------------------------
	.section	.nv.info._ZN10sparseflow17sparse_gemm_basicEPK6__halfS2_PS0_iii,"",@"SHT_CUDA_INFO"
	.sectionflags	@""
	.align	4


	//----- nvinfo : EIATTR_CUDA_API_VERSION
	.align		4
        /*0000*/ 	.byte	0x04, 0x37
        /*0002*/ 	.short	(.L_7 - .L_6)
.L_6:
        /*0004*/ 	.word	0x00000082


	//----- nvinfo : EIATTR_KPARAM_INFO
	.align		4
.L_7:
        /*0008*/ 	.byte	0x04, 0x17
        /*000a*/ 	.short	(.L_9 - .L_8)
.L_8:
        /*000c*/ 	.word	0x00000000
        /*0010*/ 	.short	0x0005
        /*0012*/ 	.short	0x0020
        /*0014*/ 	.byte	0x00, 0xf0, 0x11, 0x00


	//----- nvinfo : EIATTR_KPARAM_INFO
	.align		4
.L_9:
        /*0018*/ 	.byte	0x04, 0x17
        /*001a*/ 	.short	(.L_11 - .L_10)
.L_10:
        /*001c*/ 	.word	0x00000000
        /*0020*/ 	.short	0x0004
        /*0022*/ 	.short	0x001c
        /*0024*/ 	.byte	0x00, 0xf0, 0x11, 0x00


	//----- nvinfo : EIATTR_KPARAM_INFO
	.align		4
.L_11:
        /*0028*/ 	.byte	0x04, 0x17
        /*002a*/ 	.short	(.L_13 - .L_12)
.L_12:
        /*002c*/ 	.word	0x00000000
        /*0030*/ 	.short	0x0003
        /*0032*/ 	.short	0x0018
        /*0034*/ 	.byte	0x00, 0xf0, 0x11, 0x00


	//----- nvinfo : EIATTR_KPARAM_INFO
	.align		4
.L_13:
        /*0038*/ 	.byte	0x04, 0x17
        /*003a*/ 	.short	(.L_15 - .L_14)
.L_14:
        /*003c*/ 	.word	0x00000000
        /*0040*/ 	.short	0x0002
        /*0042*/ 	.short	0x0010
        /*0044*/ 	.byte	0x00, 0xf5, 0x21, 0x00


	//----- nvinfo : EIATTR_KPARAM_INFO
	.align		4
.L_15:
        /*0048*/ 	.byte	0x04, 0x17
        /*004a*/ 	.short	(.L_17 - .L_16)
.L_16:
        /*004c*/ 	.word	0x00000000
        /*0050*/ 	.short	0x0001
        /*0052*/ 	.short	0x0008
        /*0054*/ 	.byte	0x00, 0xf5, 0x21, 0x00


	//----- nvinfo : EIATTR_KPARAM_INFO
	.align		4
.L_17:
        /*0058*/ 	.byte	0x04, 0x17
        /*005a*/ 	.short	(.L_19 - .L_18)
.L_18:
        /*005c*/ 	.word	0x00000000
        /*0060*/ 	.short	0x0000
        /*0062*/ 	.short	0x0000
        /*0064*/ 	.byte	0x00, 0xf5, 0x21, 0x00


	//----- nvinfo : EIATTR_SPARSE_MMA_MASK
	.align		4
.L_19:
        /*0068*/ 	.byte	0x03, 0x50
        /*006a*/ 	.short	0x0000


	//----- nvinfo : EIATTR_MAXREG_COUNT
	.align		4
        /*006c*/ 	.byte	0x03, 0x1b
        /*006e*/ 	.short	0x00ff


	//----- nvinfo : EIATTR_MERCURY_ISA_VERSION
	.align		4
        /*0070*/ 	.byte	0x03, 0x5f
        /*0072*/ 	.short	0x0101


	//----- nvinfo : EIATTR_VRC_CTA_INIT_COUNT
	.align		4
        /*0074*/ 	.byte	0x02, 0x4a
	.zero		1
	.zero		1


	//----- nvinfo : EIATTR_EXIT_INSTR_OFFSETS
	.align		4
        /*0078*/ 	.byte	0x04, 0x1c
        /*007a*/ 	.short	(.L_21 - .L_20)


	//   ....[0]....
.L_20:
        /*007c*/ 	.word	0x00000220


	//   ....[1]....
        /*0080*/ 	.word	0x00000c90


	//----- nvinfo : EIATTR_CBANK_PARAM_SIZE
	.align		4
.L_21:
        /*0084*/ 	.byte	0x03, 0x19
        /*0086*/ 	.short	0x0024


	//----- nvinfo : EIATTR_PARAM_CBANK
	.align		4
        /*0088*/ 	.byte	0x04, 0x0a
        /*008a*/ 	.short	(.L_23 - .L_22)
	.align		4
.L_22:
        /*008c*/ 	.word	index@(.nv.constant0._ZN10sparseflow17sparse_gemm_basicEPK6__halfS2_PS0_iii)
        /*0090*/ 	.short	0x0380
        /*0092*/ 	.short	0x0024


	//----- nvinfo : EIATTR_SW_WAR
	.align		4
.L_23:
        /*0094*/ 	.byte	0x04, 0x36
        /*0096*/ 	.short	(.L_25 - .L_24)
.L_24:
        /*0098*/ 	.word	0x00000008
.L_25:


//--------------------- .nv.callgraph             --------------------------
	.section	.nv.callgraph,"",@"SHT_CUDA_CALLGRAPH"
	.align	4
	.sectionentsize	8
	.align		4
        /*0000*/ 	.word	0x00000000
	.align		4
        /*0004*/ 	.word	0xffffffff
	.align		4
        /*0008*/ 	.word	0x00000000
	.align		4
        /*000c*/ 	.word	0xfffffffe
	.align		4
        /*0010*/ 	.word	0x00000000
	.align		4
        /*0014*/ 	.word	0xfffffffd
	.align		4
        /*0018*/ 	.word	0x00000000
	.align		4
        /*001c*/ 	.word	0xfffffffc


//--------------------- .text._ZN10sparseflow17sparse_gemm_basicEPK6__halfS2_PS0_iii --------------------------
	.section	.text._ZN10sparseflow17sparse_gemm_basicEPK6__halfS2_PS0_iii,"ax",@progbits
	.align	128
        .global         _ZN10sparseflow17sparse_gemm_basicEPK6__halfS2_PS0_iii
        .type           _ZN10sparseflow17sparse_gemm_basicEPK6__halfS2_PS0_iii,@function
        .size           _ZN10sparseflow17sparse_gemm_basicEPK6__halfS2_PS0_iii,(.L_x_5 - _ZN10sparseflow17sparse_gemm_basicEPK6__halfS2_PS0_iii)
        .other          _ZN10sparseflow17sparse_gemm_basicEPK6__halfS2_PS0_iii,@"STO_CUDA_ENTRY STV_DEFAULT"
_ZN10sparseflow17sparse_gemm_basicEPK6__halfS2_PS0_iii:
.text._ZN10sparseflow17sparse_gemm_basicEPK6__halfS2_PS0_iii:
[----:B------:R-:W-:Y:S01]  /*0000*/  LDC R1, c[0x0][0x37c] ;  /* 0x0000df00ff017b82 */ /* 0x000fe20000000800 */
[----:B------:R-:W0:Y:S01]  /*0010*/  LDCU UR5, c[0x0][0x39c] ;  /* 0x00007380ff0577ac */ /* 0x000e220008000800 */
[----:B------:R-:W1:Y:S06]  /*0020*/  S2R R13, SR_TID.X ;  /* 0x00000000000d7919 */ /* 0x000e6c0000002100 */
[----:B------:R-:W1:Y:S08]  /*0030*/  S2UR UR4, SR_CTAID.X ;  /* 0x00000000000479c3 */ /* 0x000e700000002500 */
[----:B------:R-:W1:Y:S01]  /*0040*/  LDC R4, c[0x0][0x360] ;  /* 0x0000d800ff047b82 */ /* 0x000e620000000800 */
[----:B0-----:R-:W-:-:S04]  /*0050*/  IABS R5, UR5 ;  /* 0x0000000500057c13 */ /* 0x001fc80008000000 */
[----:B------:R-:W0:Y:S01]  /*0060*/  I2F.RP R0, R5 ;  /* 0x0000000500007306 */ /* 0x000e220000209400 */
[----:B-1----:R-:W-:Y:S01]  /*0070*/  IMAD R13, R4, UR4, R13 ;  /* 0x00000004040d7c24 */ /* 0x002fe2000f8e020d */
[----:B------:R-:W1:Y:S06]  /*0080*/  LDCU UR4, c[0x0][0x398] ;  /* 0x00007300ff0477ac */ /* 0x000e6c0008000800 */
[----:B0-----:R-:W0:Y:S01]  /*0090*/  MUFU.RCP R0, R0 ;  /* 0x0000000000007308 */ /* 0x001e220000001000 */
[----:B------:R-:W-:Y:S02]  /*00a0*/  IABS R4, R13 ;  /* 0x0000000d00047213 */ /* 0x000fe40000000000 */
[----:B0-----:R-:W-:-:S05]  /*00b0*/  IADD3 R2, PT, PT, R0, 0xffffffe, RZ ;  /* 0x0ffffffe00027810 */ /* 0x001fca0007ffe0ff */
[----:B------:R0:W2:Y:S02]  /*00c0*/  F2I.FTZ.U32.TRUNC.NTZ R3, R2 ;  /* 0x0000000200037305 */ /* 0x0000a4000021f000 */
[----:B0-----:R-:W-:Y:S01]  /*00d0*/  HFMA2 R2, -RZ, RZ, 0, 0 ;  /* 0x00000000ff027431 */ /* 0x001fe200000001ff */
[----:B--2---:R-:W-:-:S05]  /*00e0*/  IADD3 R6, PT, PT, RZ, -R3, RZ ;  /* 0x80000003ff067210 */ /* 0x004fca0007ffe0ff */
[----:B------:R-:W-:-:S04]  /*00f0*/  IMAD R7, R6, R5, RZ ;  /* 0x0000000506077224 */ /* 0x000fc800078e02ff */
[----:B------:R-:W-:-:S06]  /*0100*/  IMAD.HI.U32 R3, R3, R7, R2 ;  /* 0x0000000703037227 */ /* 0x000fcc00078e0002 */
[----:B------:R-:W-:-:S05]  /*0110*/  IMAD.HI.U32 R0, R3, R4, RZ ;  /* 0x0000000403007227 */ /* 0x000fca00078e00ff */
[----:B------:R-:W-:-:S05]  /*0120*/  IADD3 R3, PT, PT, -R0, RZ, RZ ;  /* 0x000000ff00037210 */ /* 0x000fca0007ffe1ff */
[----:B------:R-:W-:-:S05]  /*0130*/  IMAD R2, R5, R3, R4 ;  /* 0x0000000305027224 */ /* 0x000fca00078e0204 */
[----:B------:R-:W-:-:S13]  /*0140*/  ISETP.GT.U32.AND P2, PT, R5, R2, PT ;  /* 0x000000020500720c */ /* 0x000fda0003f44070 */
[-C--:B------:R-:W-:Y:S02]  /*0150*/  @!P2 IADD3 R2, PT, PT, R2, -R5.reuse, RZ ;  /* 0x800000050202a210 */ /* 0x080fe40007ffe0ff */
[----:B------:R-:W-:Y:S02]  /*0160*/  @!P2 IADD3 R0, PT, PT, R0, 0x1, RZ ;  /* 0x000000010000a810 */ /* 0x000fe40007ffe0ff */
[----:B------:R-:W-:Y:S02]  /*0170*/  ISETP.GE.U32.AND P0, PT, R2, R5, PT ;  /* 0x000000050200720c */ /* 0x000fe40003f06070 */
[----:B------:R-:W-:Y:S02]  /*0180*/  LOP3.LUT R2, R13, UR5, RZ, 0x3c, !PT ;  /* 0x000000050d027c12 */ /* 0x000fe4000f8e3cff */
[----:B------:R-:W-:Y:S02]  /*0190*/  ISETP.NE.AND P2, PT, RZ, UR5, PT ;  /* 0x00000005ff007c0c */ /* 0x000fe4000bf45270 */
[----:B------:R-:W-:-:S07]  /*01a0*/  ISETP.GE.AND P1, PT, R2, RZ, PT ;  /* 0x000000ff0200720c */ /* 0x000fce0003f26270 */
[----:B------:R-:W-:-:S06]  /*01b0*/  @P0 IADD3 R0, PT, PT, R0, 0x1, RZ ;  /* 0x0000000100000810 */ /* 0x000fcc0007ffe0ff */
[----:B------:R-:W-:Y:S02]  /*01c0*/  @!P1 IADD3 R0, PT, PT, -R0, RZ, RZ ;  /* 0x000000ff00009210 */ /* 0x000fe40007ffe1ff */
[----:B------:R-:W-:-:S04]  /*01d0*/  @!P2 LOP3.LUT R0, RZ, UR5, RZ, 0x33, !PT ;  /* 0x00000005ff00ac12 */ /* 0x000fc8000f8e33ff */
[C---:B-1----:R-:W-:Y:S02]  /*01e0*/  ISETP.GE.AND P0, PT, R0.reuse, UR4, PT ;  /* 0x0000000400007c0c */ /* 0x042fe4000bf06270 */
[----:B------:R-:W-:Y:S02]  /*01f0*/  IADD3 R2, PT, PT, -R0, RZ, RZ ;  /* 0x000000ff00027210 */ /* 0x000fe40007ffe1ff */
[----:B------:R-:W-:-:S03]  /*0200*/  ISETP.GT.OR P0, PT, RZ, UR5, P0 ;  /* 0x00000005ff007c0c */ /* 0x000fc60008704670 */
[----:B------:R-:W-:-:S10]  /*0210*/  IMAD R13, R2, UR5, R13 ;  /* 0x00000005020d7c24 */ /* 0x000fd4000f8e020d */
[----:B------:R-:W-:Y:S05]  /*0220*/  @P0 EXIT ;  /* 0x000000000000094d */ /* 0x000fea0003800000 */
[----:B------:R-:W0:Y:S01]  /*0230*/  LDC R15, c[0x0][0x3a0] ;  /* 0x0000e800ff0f7b82 */ /* 0x000e220000000800 */
[----:B------:R-:W1:Y:S01]  /*0240*/  LDCU.64 UR14, c[0x0][0x358] ;  /* 0x00006b00ff0e77ac */ /* 0x000e620008000a00 */
[----:B------:R-:W-:Y:S02]  /*0250*/  MOV R19, RZ ;  /* 0x000000ff00137202 */ /* 0x000fe40000000f00 */
[----:B0-----:R-:W-:-:S13]  /*0260*/  ISETP.GE.AND P0, PT, R15, 0x1, PT ;  /* 0x000000010f00780c */ /* 0x001fda0003f06270 */
[----:B-1----:R-:W-:Y:S05]  /*0270*/  @!P0 BRA `(.L_x_0) ;  /* 0x0000000800708947 */ /* 0x002fea0003800000 */
[----:B------:R-:W-:Y:S01]  /*0280*/  ISETP.GE.U32.AND P0, PT, R15, 0x8, PT ;  /* 0x000000080f00780c */ /* 0x000fe20003f06070 */
[----:B------:R-:W-:Y:S01]  /*0290*/  USHF.L.U32 UR4, UR5, 0x1, URZ ;  /* 0x0000000105047899 */ /* 0x000fe200080006ff */
[----:B------:R-:W-:Y:S02]  /*02a0*/  HFMA2 R2, -RZ, RZ, 0, 0 ;  /* 0x00000000ff027431 */ /* 0x000fe400000001ff */
[----:B------:R-:W-:Y:S01]  /*02b0*/  IMAD R14, R0, R15, RZ ;  /* 0x0000000f000e7224 */ /* 0x000fe200078e02ff */
[----:B------:R-:W-:-:S08]  /*02c0*/  MOV R19, RZ ;  /* 0x000000ff00137202 */ /* 0x000fd00000000f00 */
[----:B------:R-:W-:Y:S05]  /*02d0*/  @!P0 BRA `(.L_x_1) ;  /* 0x0000000400308947 */ /* 0x000fea0003800000 */
[----:B------:R-:W0:Y:S01]  /*02e0*/  LDCU.64 UR16, c[0x0][0x388] ;  /* 0x00007100ff1077ac */ /* 0x000e220008000a00 */
[----:B------:R-:W-:Y:S02]  /*02f0*/  LOP3.LUT R18, R15, 0x7ffffff8, RZ, 0xc0, !PT ;  /* 0x7ffffff80f127812 */ /* 0x000fe400078ec0ff */
[----:B------:R-:W-:Y:S02]  /*0300*/  MOV R19, RZ ;  /* 0x000000ff00137202 */ /* 0x000fe40000000f00 */
[----:B------:R-:W-:Y:S02]  /*0310*/  MOV R12, R14 ;  /* 0x0000000e000c7202 */ /* 0x000fe40000000f00 */
[----:B------:R-:W-:Y:S02]  /*0320*/  MOV R16, R13 ;  /* 0x0000000d00107202 */ /* 0x000fe40000000f00 */
[----:B------:R-:W-:Y:S01]  /*0330*/  IADD3 R18, PT, PT, -R18, RZ, RZ ;  /* 0x000000ff12127210 */ /* 0x000fe20007ffe1ff */
[----:B0-----:R-:W-:-:S02]  /*0340*/  UIMAD.WIDE.U32 UR6, UR4, 0x4, UR16 ;  /* 0x00000004040678a5 */ /* 0x001fc4000f8e0010 */
[----:B------:R-:W-:Y:S02]  /*0350*/  UIMAD.WIDE.U32 UR8, UR4, 0x5, UR16 ;  /* 0x00000005040878a5 */ /* 0x000fe4000f8e0010 */
[----:B------:R-:W-:Y:S02]  /*0360*/  UIMAD.WIDE.U32 UR10, UR4, 0x6, UR16 ;  /* 0x00000006040a78a5 */ /* 0x000fe4000f8e0010 */
[----:B------:R-:W-:-:S12]  /*0370*/  UIMAD.WIDE.U32 UR12, UR4, 0x7, UR16 ;  /* 0x00000007040c78a5 */ /* 0x000fd8000f8e0010 */
.L_x_2:
[----:B------:R-:W0:Y:S01]  /*0380*/  LDC.64 R2, c[0x0][0x380] ;  /* 0x0000e000ff027b82 */ /* 0x000e220000000a00 */
[----:B------:R-:W-:Y:S01]  /*0390*/  MOV R7, 0x2 ;  /* 0x0000000200077802 */ /* 0x000fe20000000f00 */
[----:B------:R-:W-:Y:S01]  /*03a0*/  HFMA2 R11, -RZ, RZ, 0, 1.1920928955078125e-07 ;  /* 0x00000002ff0b7431 */ /* 0x000fe200000001ff */
[----:B------:R-:W-:-:S03]  /*03b0*/  UIMAD.WIDE.U32 UR18, UR4, 0x2, UR16 ;  /* 0x00000002041278a5 */ /* 0x000fc6000f8e0010 */
[----:B------:R-:W-:-:S03]  /*03c0*/  IMAD.WIDE R6, R16, R7, UR16 ;  /* 0x0000001010067e25 */ /* 0x000fc6000f8e0207 */
[----:B------:R-:W-:Y:S02]  /*03d0*/  IADD3 R28, P0, PT, R6, UR4, RZ ;  /* 0x00000004061c7c10 */ /* 0x000fe4000ff1e0ff */
[----:B------:R1:W2:Y:S01]  /*03e0*/  LDG.E.U16.CONSTANT R17, desc[UR14][R6.64] ;  /* 0x0000000e06117981 */ /* 0x0002a2000c1e9500 */
[----:B------:R-:W-:Y:S01]  /*03f0*/  HFMA2 R9, -RZ, RZ, 0, 1.1920928955078125e-07 ;  /* 0x00000002ff097431 */ /* 0x000fe200000001ff */
[----:B------:R-:W-:Y:S01]  /*0400*/  IADD3.X R29, PT, PT, RZ, R7, RZ, P0, !PT ;  /* 0x00000007ff1d7210 */ /* 0x000fe200007fe4ff */
[----:B------:R-:W-:Y:S01]  /*0410*/  UIMAD.WIDE.U32 UR20, UR4, 0x3, UR16 ;  /* 0x00000003041478a5 */ /* 0x000fe2000f8e0010 */
[----:B------:R-:W-:Y:S01]  /*0420*/  MOV R5, 0x2 ;  /* 0x0000000200057802 */ /* 0x000fe20000000f00 */
[----:B0-----:R-:W-:Y:S02]  /*0430*/  IMAD.WIDE R2, R12, 0x2, R2 ;  /* 0x000000020c027825 */ /* 0x001fe400078e0202 */
[----:B------:R0:W3:Y:S04]  /*0440*/  LDG.E.U16.CONSTANT R22, desc[UR14][R28.64] ;  /* 0x0000000e1c167981 */ /* 0x0000e8000c1e9500 */
[----:B------:R-:W4:Y:S01]  /*0450*/  LDG.E.U16.CONSTANT R20, desc[UR14][R2.64] ;  /* 0x0000000e02147981 */ /* 0x000f22000c1e9500 */
[----:B------:R-:W-:-:S03]  /*0460*/  IMAD.WIDE R10, R16, R11, UR18 ;  /* 0x00000012100a7e25 */ /* 0x000fc6000f8e020b */
[----:B------:R-:W5:Y:S01]  /*0470*/  LDG.E.U16.CONSTANT R21, desc[UR14][R2.64+0x2] ;  /* 0x0000020e02157981 */ /* 0x000f62000c1e9500 */
[----:B------:R-:W-:-:S03]  /*0480*/  IMAD.WIDE R4, R16, R5, UR20 ;  /* 0x0000001410047e25 */ /* 0x000fc6000f8e0205 */
[----:B------:R0:W5:Y:S01]  /*0490*/  LDG.E.U16.CONSTANT R23, desc[UR14][R10.64] ;  /* 0x0000000e0a177981 */ /* 0x000162000c1e9500 */
[----:B-1----:R-:W-:-:S03]  /*04a0*/  IMAD.WIDE R6, R16, R9, UR6 ;  /* 0x0000000610067e25 */ /* 0x002fc6000f8e0209 */
[----:B------:R-:W5:Y:S01]  /*04b0*/  LDG.E.U16.CONSTANT R24, desc[UR14][R2.64+0x4] ;  /* 0x0000040e02187981 */ /* 0x000f62000c1e9500 */
[----:B0-----:R-:W-:Y:S02]  /*04c0*/  HFMA2 R29, -RZ, RZ, 0, 1.1920928955078125e-07 ;  /* 0x00000002ff1d7431 */ /* 0x001fe400000001ff */
[----:B------:R-:W-:Y:S01]  /*04d0*/  IMAD.WIDE R8, R16, R9, UR8 ;  /* 0x0000000810087e25 */ /* 0x000fe2000f8e0209 */
[----:B------:R0:W5:Y:S01]  /*04e0*/  LDG.E.U16.CONSTANT R25, desc[UR14][R4.64] ;  /* 0x0000000e04197981 */ /* 0x000162000c1e9500 */
[----:B------:R-:W-:-:S03]  /*04f0*/  MOV R11, 0x2 ;  /* 0x00000002000b7802 */ /* 0x000fc60000000f00 */
[----:B------:R-:W5:Y:S04]  /*0500*/  LDG.E.U16.CONSTANT R26, desc[UR14][R2.64+0x6] ;  /* 0x0000060e021a7981 */ /* 0x000f68000c1e9500 */
[----:B------:R-:W5:Y:S01]  /*0510*/  LDG.E.U16.CONSTANT R6, desc[UR14][R6.64] ;  /* 0x0000000e06067981 */ /* 0x000f62000c1e9500 */
[----:B------:R-:W-:-:S03]  /*0520*/  IMAD.WIDE R10, R16, R11, UR10 ;  /* 0x0000000a100a7e25 */ /* 0x000fc6000f8e020b */
[----:B------:R-:W5:Y:S01]  /*0530*/  LDG.E.U16.CONSTANT R27, desc[UR14][R2.64+0x8] ;  /* 0x0000080e021b7981 */ /* 0x000f62000c1e9500 */
[----:B0-----:R-:W-:-:S03]  /*0540*/  IMAD.WIDE R4, R16, R29, UR12 ;  /* 0x0000000c10047e25 */ /* 0x001fc6000f8e021d */
[----:B------:R-:W5:Y:S04]  /*0550*/  LDG.E.U16.CONSTANT R8, desc[UR14][R8.64] ;  /* 0x0000000e08087981 */ /* 0x000f68000c1e9500 */
[----:B------:R-:W5:Y:S04]  /*0560*/  LDG.E.U16.CONSTANT R28, desc[UR14][R2.64+0xa] ;  /* 0x00000a0e021c7981 */ /* 0x000f68000c1e9500 */
[----:B------:R-:W5:Y:S04]  /*0570*/  LDG.E.U16.CONSTANT R10, desc[UR14][R10.64] ;  /* 0x0000000e0a0a7981 */ /* 0x000f68000c1e9500 */
[----:B------:R-:W5:Y:S04]  /*0580*/  LDG.E.U16.CONSTANT R29, desc[UR14][R2.64+0xc] ;  /* 0x00000c0e021d7981 */ /* 0x000f68000c1e9500 */
[----:B------:R0:W5:Y:S04]  /*0590*/  LDG.E.U16.CONSTANT R7, desc[UR14][R2.64+0xe] ;  /* 0x00000e0e02077981 */ /* 0x000168000c1e9500 */
[----:B------:R-:W5:Y:S01]  /*05a0*/  LDG.E.U16.CONSTANT R4, desc[UR14][R4.64] ;  /* 0x0000000e04047981 */ /* 0x000f62000c1e9500 */
[----:B------:R-:W-:-:S04]  /*05b0*/  IADD3 R18, PT, PT, R18, 0x8, RZ ;  /* 0x0000000812127810 */ /* 0x000fc80007ffe0ff */
[----:B------:R-:W-:Y:S02]  /*05c0*/  ISETP.NE.AND P0, PT, R18, RZ, PT ;  /* 0x000000ff1200720c */ /* 0x000fe40003f05270 */
[----:B------:R-:W-:Y:S01]  /*05d0*/  IADD3 R12, PT, PT, R12, 0x8, RZ ;  /* 0x000000080c0c7810 */ /* 0x000fe20007ffe0ff */
[----:B--2---:R-:W-:Y:S02]  /*05e0*/  HADD2.F32 R17, -RZ, R17.H0_H0 ;  /* 0x20000011ff117230 */ /* 0x004fe40000004100 */
[----:B---3--:R-:W-:Y:S02]  /*05f0*/  HADD2.F32 R22, -RZ, R22.H0_H0 ;  /* 0x20000016ff167230 */ /* 0x008fe40000004100 */
[----:B----4-:R-:W-:Y:S02]  /*0600*/  HADD2.F32 R20, -RZ, R20.H0_H0 ;  /* 0x20000014ff147230 */ /* 0x010fe40000004100 */
[----:B-----5:R-:W-:-:S03]  /*0610*/  HADD2.F32 R21, -RZ, R21.H0_H0 ;  /* 0x20000015ff157230 */ /* 0x020fc60000004100 */
[----:B------:R-:W-:Y:S01]  /*0620*/  FFMA R17, R20, R17, R19 ;  /* 0x0000001114117223 */ /* 0x000fe20000000013 */
[----:B------:R-:W-:-:S03]  /*0630*/  HADD2.F32 R23, -RZ, R23.H0_H0 ;  /* 0x20000017ff177230 */ /* 0x000fc60000004100 */
[----:B------:R-:W-:Y:S01]  /*0640*/  FFMA R17, R21, R22, R17 ;  /* 0x0000001615117223 */ /* 0x000fe20000000011 */
[----:B------:R-:W-:Y:S02]  /*0650*/  HADD2.F32 R24, -RZ, R24.H0_H0 ;  /* 0x20000018ff187230 */ /* 0x000fe40000004100 */
[----:B------:R-:W-:-:S03]  /*0660*/  HADD2.F32 R25, -RZ, R25.H0_H0 ;  /* 0x20000019ff197230 */ /* 0x000fc60000004100 */
[----:B------:R-:W-:Y:S01]  /*0670*/  FFMA R17, R24, R23, R17 ;  /* 0x0000001718117223 */ /* 0x000fe20000000011 */
[----:B------:R-:W-:Y:S02]  /*0680*/  HADD2.F32 R26, -RZ, R26.H0_H0 ;  /* 0x2000001aff1a7230 */ /* 0x000fe40000004100 */
[----:B------:R-:W-:-:S03]  /*0690*/  HADD2.F32 R6, -RZ, R6.H0_H0 ;  /* 0x20000006ff067230 */ /* 0x000fc60000004100 */
[----:B------:R-:W-:Y:S01]  /*06a0*/  FFMA R17, R26, R25, R17 ;  /* 0x000000191a117223 */ /* 0x000fe20000000011 */
[----:B0-----:R-:W-:Y:S02]  /*06b0*/  HADD2.F32 R2, -RZ, R27.H0_H0 ;  /* 0x2000001bff027230 */ /* 0x001fe40000004100 */
[----:B------:R-:W-:-:S03]  /*06c0*/  HADD2.F32 R8, -RZ, R8.H0_H0 ;  /* 0x20000008ff087230 */ /* 0x000fc60000004100 */
[----:B------:R-:W-:Y:S01]  /*06d0*/  FFMA R2, R2, R6, R17 ;  /* 0x0000000602027223 */ /* 0x000fe20000000011 */
[----:B------:R-:W-:Y:S02]  /*06e0*/  HADD2.F32 R3, -RZ, R28.H0_H0 ;  /* 0x2000001cff037230 */ /* 0x000fe40000004100 */
[----:B------:R-:W-:-:S03]  /*06f0*/  HADD2.F32 R10, -RZ, R10.H0_H0 ;  /* 0x2000000aff0a7230 */ /* 0x000fc60000004100 */
[----:B------:R-:W-:Y:S01]  /*0700*/  FFMA R2, R3, R8, R2 ;  /* 0x0000000803027223 */ /* 0x000fe20000000002 */
[----:B------:R-:W-:Y:S01]  /*0710*/  HADD2.F32 R29, -RZ, R29.H0_H0 ;  /* 0x2000001dff1d7230 */ /* 0x000fe20000004100 */
[----:B------:R-:W-:Y:S01]  /*0720*/  MOV R3, UR5 ;  /* 0x0000000500037c02 */ /* 0x000fe20008000f00 */
[----:B------:R-:W-:-:S03]  /*0730*/  HADD2.F32 R7, -RZ, R7.H0_H0 ;  /* 0x20000007ff077230 */ /* 0x000fc60000004100 */
[----:B------:R-:W-:Y:S01]  /*0740*/  FFMA R2, R29, R10, R2 ;  /* 0x0000000a1d027223 */ /* 0x000fe20000000002 */
[----:B------:R-:W-:Y:S01]  /*0750*/  HADD2.F32 R4, -RZ, R4.H0_H0 ;  /* 0x20000004ff047230 */ /* 0x000fe20000004100 */
[----:B------:R-:W-:-:S04]  /*0760*/  LEA R16, R3, R16, 0x3 ;  /* 0x0000001003107211 */ /* 0x000fc800078e18ff */
[----:B------:R-:W-:Y:S01]  /*0770*/  FFMA R19, R7, R4, R2 ;  /* 0x0000000407137223 */ /* 0x000fe20000000002 */
[----:B------:R-:W-:Y:S06]  /*0780*/  @P0 BRA `(.L_x_2) ;  /* 0xfffffff800fc0947 */ /* 0x000fec000383ffff */
[----:B------:R-:W-:-:S07]  /*0790*/  LOP3.LUT R2, R15, 0x7ffffff8, RZ, 0xc0, !PT ;  /* 0x7ffffff80f027812 */ /* 0x000fce00078ec0ff */
.L_x_1:
[----:B------:R-:W-:-:S04]  /*07a0*/  LOP3.LUT R3, R15, 0x7, RZ, 0xc0, !PT ;  /* 0x000000070f037812 */ /* 0x000fc800078ec0ff */
[----:B------:R-:W-:-:S13]  /*07b0*/  ISETP.NE.AND P0, PT, R3, RZ, PT ;  /* 0x000000ff0300720c */ /* 0x000fda0003f05270 */
[----:B------:R-:W-:Y:S05]  /*07c0*/  @!P0 BRA `(.L_x_0) ;  /* 0x00000004001c8947 */ /* 0x000fea0003800000 */
[----:B------:R-:W-:Y:S02]  /*07d0*/  ISETP.GE.U32.AND P1, PT, R3, 0x4, PT ;  /* 0x000000040300780c */ /* 0x000fe40003f26070 */
[----:B------:R-:W-:-:S04]  /*07e0*/  LOP3.LUT R18, R15, 0x3, RZ, 0xc0, !PT ;  /* 0x000000030f127812 */ /* 0x000fc800078ec0ff */
[----:B------:R-:W-:-:S07]  /*07f0*/  ISETP.NE.AND P0, PT, R18, RZ, PT ;  /* 0x000000ff1200720c */ /* 0x000fce0003f05270 */
[----:B------:R-:W-:Y:S06]  /*0800*/  @!P1 BRA `(.L_x_3) ;  /* 0x0000000000849947 */ /* 0x000fec0003800000 */
[----:B------:R-:W0:Y:S01]  /*0810*/  LDC.64 R16, c[0x0][0x388] ;  /* 0x0000e200ff107b82 */ /* 0x000e220000000a00 */
[----:B------:R-:W-:-:S07]  /*0820*/  IMAD R3, R2, UR5, R13 ;  /* 0x0000000502037c24 */ /* 0x000fce000f8e020d */
[----:B------:R-:W1:Y:S01]  /*0830*/  LDC.64 R8, c[0x0][0x380] ;  /* 0x0000e000ff087b82 */ /* 0x000e620000000a00 */
[----:B0-----:R-:W-:Y:S01]  /*0840*/  IMAD.WIDE R16, R3, 0x2, R16 ;  /* 0x0000000203107825 */ /* 0x001fe200078e0210 */
[----:B------:R-:W-:Y:S02]  /*0850*/  IADD3 R3, PT, PT, R14, R2, RZ ;  /* 0x000000020e037210 */ /* 0x000fe40007ffe0ff */
[----:B------:R-:W-:-:S03]  /*0860*/  IADD3 R4, P1, PT, R16, UR4, RZ ;  /* 0x0000000410047c10 */ /* 0x000fc6000ff3e0ff */
[----:B------:R-:W2:Y:S01]  /*0870*/  LDG.E.U16.CONSTANT R16, desc[UR14][R16.64] ;  /* 0x0000000e10107981 */ /* 0x000ea2000c1e9500 */
[----:B-1----:R-:W-:Y:S01]  /*0880*/  IMAD.WIDE R8, R3, 0x2, R8 ;  /* 0x0000000203087825 */ /* 0x002fe200078e0208 */
[----:B------:R-:W-:Y:S02]  /*0890*/  IADD3.X R5, PT, PT, RZ, R17, RZ, P1, !PT ;  /* 0x00000011ff057210 */ /* 0x000fe40000ffe4ff */
[----:B------:R-:W-:Y:S02]  /*08a0*/  IADD3 R6, P1, PT, R4, UR4, RZ ;  /* 0x0000000404067c10 */ /* 0x000fe4000ff3e0ff */
[----:B------:R-:W3:Y:S02]  /*08b0*/  LDG.E.U16.CONSTANT R3, desc[UR14][R8.64] ;  /* 0x0000000e08037981 */ /* 0x000ee4000c1e9500 */
[----:B------:R-:W-:Y:S02]  /*08c0*/  IADD3.X R7, PT, PT, RZ, R5, RZ, P1, !PT ;  /* 0x00000005ff077210 */ /* 0x000fe40000ffe4ff */
[----:B------:R-:W-:Y:S01]  /*08d0*/  IADD3 R10, P1, PT, R6, UR4, RZ ;  /* 0x00000004060a7c10 */ /* 0x000fe2000ff3e0ff */
[----:B------:R-:W4:Y:S04]  /*08e0*/  LDG.E.U16.CONSTANT R20, desc[UR14][R8.64+0x2] ;  /* 0x0000020e08147981 */ /* 0x000f28000c1e9500 */
[----:B------:R-:W5:Y:S01]  /*08f0*/  LDG.E.U16.CONSTANT R4, desc[UR14][R4.64] ;  /* 0x0000000e04047981 */ /* 0x000f62000c1e9500 */
[----:B------:R-:W-:-:S03]  /*0900*/  IADD3.X R11, PT, PT, RZ, R7, RZ, P1, !PT ;  /* 0x00000007ff0b7210 */ /* 0x000fc60000ffe4ff */
[----:B------:R-:W5:Y:S04]  /*0910*/  LDG.E.U16.CONSTANT R21, desc[UR14][R8.64+0x4] ;  /* 0x0000040e08157981 */ /* 0x000f68000c1e9500 */
[----:B------:R-:W5:Y:S04]  /*0920*/  LDG.E.U16.CONSTANT R6, desc[UR14][R6.64] ;  /* 0x0000000e06067981 */ /* 0x000f68000c1e9500 */
[----:B------:R-:W5:Y:S04]  /*0930*/  LDG.E.U16.CONSTANT R22, desc[UR14][R8.64+0x6] ;  /* 0x0000060e08167981 */ /* 0x000f68000c1e9500 */
[----:B------:R-:W5:Y:S01]  /*0940*/  LDG.E.U16.CONSTANT R10, desc[UR14][R10.64] ;  /* 0x0000000e0a0a7981 */ /* 0x000f62000c1e9500 */
[----:B------:R-:W-:Y:S01]  /*0950*/  IADD3 R2, PT, PT, R2, 0x4, RZ ;  /* 0x0000000402027810 */ /* 0x000fe20007ffe0ff */
[----:B--2---:R-:W-:-:S02]  /*0960*/  HADD2.F32 R16, -RZ, R16.H0_H0 ;  /* 0x20000010ff107230 */ /* 0x004fc40000004100 */
[----:B---3--:R-:W-:Y:S02]  /*0970*/  HADD2.F32 R12, -RZ, R3.H0_H0 ;  /* 0x20000003ff0c7230 */ /* 0x008fe40000004100 */
[----:B----4-:R-:W-:-:S03]  /*0980*/  HADD2.F32 R3, -RZ, R20.H0_H0 ;  /* 0x20000014ff037230 */ /* 0x010fc60000004100 */
[----:B------:R-:W-:Y:S01]  /*0990*/  FFMA R12, R12, R16, R19 ;  /* 0x000000100c0c7223 */ /* 0x000fe20000000013 */
[----:B-----5:R-:W-:Y:S02]  /*09a0*/  HADD2.F32 R17, -RZ, R4.H0_H0 ;  /* 0x20000004ff117230 */ /* 0x020fe40000004100 */
[----:B------:R-:W-:-:S03]  /*09b0*/  HADD2.F32 R4, -RZ, R21.H0_H0 ;  /* 0x20000015ff047230 */ /* 0x000fc60000004100 */
[----:B------:R-:W-:Y:S01]  /*09c0*/  FFMA R3, R3, R17, R12 ;  /* 0x0000001103037223 */ /* 0x000fe2000000000c */
[----:B------:R-:W-:Y:S02]  /*09d0*/  HADD2.F32 R5, -RZ, R6.H0_H0 ;  /* 0x20000006ff057230 */ /* 0x000fe40000004100 */
[----:B------:R-:W-:-:S03]  /*09e0*/  HADD2.F32 R22, -RZ, R22.H0_H0 ;  /* 0x20000016ff167230 */ /* 0x000fc60000004100 */
[----:B------:R-:W-:Y:S01]  /*09f0*/  FFMA R3, R4, R5, R3 ;  /* 0x0000000504037223 */ /* 0x000fe20000000003 */
[----:B------:R-:W-:-:S05]  /*0a00*/  HADD2.F32 R19, -RZ, R10.H0_H0 ;  /* 0x2000000aff137230 */ /* 0x000fca0000004100 */
[----:B------:R-:W-:-:S07]  /*0a10*/  FFMA R19, R22, R19, R3 ;  /* 0x0000001316137223 */ /* 0x000fce0000000003 */
.L_x_3:
[----:B------:R-:W-:Y:S05]  /*0a20*/  @!P0 BRA `(.L_x_0) ;  /* 0x0000000000848947 */ /* 0x000fea0003800000 */
[----:B------:R-:W0:Y:S01]  /*0a30*/  LDC.64 R6, c[0x0][0x388] ;  /* 0x0000e200ff067b82 */ /* 0x000e220000000a00 */
[----:B------:R-:W-:Y:S02]  /*0a40*/  ISETP.NE.AND P0, PT, R18, 0x1, PT ;  /* 0x000000011200780c */ /* 0x000fe40003f05270 */
[----:B------:R-:W-:-:S04]  /*0a50*/  LOP3.LUT R15, R15, 0x1, RZ, 0xc0, !PT ;  /* 0x000000010f0f7812 */ /* 0x000fc800078ec0ff */
[----:B------:R-:W-:Y:S01]  /*0a60*/  ISETP.NE.U32.AND P1, PT, R15, 0x1, PT ;  /* 0x000000010f00780c */ /* 0x000fe20003f25070 */
[----:B------:R-:W1:Y:S06]  /*0a70*/  LDC.64 R10, c[0x0][0x380] ;  /* 0x0000e000ff0a7b82 */ /* 0x000e6c0000000a00 */
[----:B------:R-:W-:Y:S01]  /*0a80*/  @P0 IMAD R17, R2, UR5, R13 ;  /* 0x0000000502110c24 */ /* 0x000fe2000f8e020d */
[----:B------:R-:W-:Y:S01]  /*0a90*/  @P0 IADD3 R3, PT, PT, R14, R2, RZ ;  /* 0x000000020e030210 */ /* 0x000fe20007ffe0ff */
[----:B------:R-:W2:Y:S01]  /*0aa0*/  LDC.64 R8, c[0x0][0x380] ;  /* 0x0000e000ff087b82 */ /* 0x000ea20000000a00 */
[----:B------:R-:W-:-:S07]  /*0ab0*/  @P0 IADD3 R2, PT, PT, R2, 0x2, RZ ;  /* 0x0000000202020810 */ /* 0x000fce0007ffe0ff */
[----:B------:R-:W3:Y:S01]  /*0ac0*/  LDC.64 R4, c[0x0][0x388] ;  /* 0x0000e200ff047b82 */ /* 0x000ee20000000a00 */
[----:B0-----:R-:W-:-:S03]  /*0ad0*/  @P0 IMAD.WIDE R16, R17, 0x2, R6 ;  /* 0x0000000211100825 */ /* 0x001fc600078e0206 */
[----:B------:R-:W-:Y:S01]  /*0ae0*/  @P0 IADD3 R6, P2, PT, R16, UR4, RZ ;  /* 0x0000000410060c10 */ /* 0x000fe2000ff5e0ff */
[----:B-1----:R-:W-:Y:S01]  /*0af0*/  @P0 IMAD.WIDE R10, R3, 0x2, R10 ;  /* 0x00000002030a0825 */ /* 0x002fe200078e020a */
[----:B------:R-:W-:Y:S01]  /*0b00*/  @!P1 IADD3 R3, PT, PT, R14, R2, RZ ;  /* 0x000000020e039210 */ /* 0x000fe20007ffe0ff */
[----:B------:R-:W4:Y:S01]  /*0b10*/  @P0 LDG.E.U16.CONSTANT R12, desc[UR14][R16.64] ;  /* 0x0000000e100c0981 */ /* 0x000f22000c1e9500 */
[----:B------:R-:W-:Y:S01]  /*0b20*/  @P0 IADD3.X R7, PT, PT, RZ, R17, RZ, P2, !PT ;  /* 0x00000011ff070210 */ /* 0x000fe200017fe4ff */
[----:B------:R-:W-:Y:S02]  /*0b30*/  @!P1 IMAD R15, R2, UR5, R13 ;  /* 0x00000005020f9c24 */ /* 0x000fe4000f8e020d */
[----:B------:R-:W5:Y:S01]  /*0b40*/  @P0 LDG.E.U16.CONSTANT R2, desc[UR14][R10.64] ;  /* 0x0000000e0a020981 */ /* 0x000f62000c1e9500 */
[----:B--2---:R-:W-:-:S03]  /*0b50*/  @!P1 IMAD.WIDE R8, R3, 0x2, R8 ;  /* 0x0000000203089825 */ /* 0x004fc600078e0208 */
[----:B------:R-:W2:Y:S04]  /*0b60*/  @P0 LDG.E.U16.CONSTANT R14, desc[UR14][R10.64+0x2] ;  /* 0x0000020e0a0e0981 */ /* 0x000ea8000c1e9500 */
[----:B------:R-:W2:Y:S01]  /*0b70*/  @P0 LDG.E.U16.CONSTANT R6, desc[UR14][R6.64] ;  /* 0x0000000e06060981 */ /* 0x000ea2000c1e9500 */
[----:B---3--:R-:W-:-:S03]  /*0b80*/  @!P1 IMAD.WIDE R4, R15, 0x2, R4 ;  /* 0x000000020f049825 */ /* 0x008fc600078e0204 */
[----:B------:R-:W3:Y:S04]  /*0b90*/  @!P1 LDG.E.U16.CONSTANT R8, desc[UR14][R8.64] ;  /* 0x0000000e08089981 */ /* 0x000ee8000c1e9500 */
[----:B------:R-:W3:Y:S01]  /*0ba0*/  @!P1 LDG.E.U16.CONSTANT R4, desc[UR14][R4.64] ;  /* 0x0000000e04049981 */ /* 0x000ee2000c1e9500 */
[----:B----4-:R-:W-:Y:S02]  /*0bb0*/  @P0 HADD2.F32 R12, -RZ, R12.H0_H0 ;  /* 0x2000000cff0c0230 */ /* 0x010fe40000004100 */
[----:B-----5:R-:W-:Y:S02]  /*0bc0*/  @P0 HADD2.F32 R2, -RZ, R2.H0_H0 ;  /* 0x20000002ff020230 */ /* 0x020fe40000004100 */
[----:B--2---:R-:W-:-:S03]  /*0bd0*/  @P0 HADD2.F32 R15, -RZ, R14.H0_H0 ;  /* 0x2000000eff0f0230 */ /* 0x004fc60000004100 */
[----:B------:R-:W-:Y:S01]  /*0be0*/  @P0 FFMA R12, R2, R12, R19 ;  /* 0x0000000c020c0223 */ /* 0x000fe20000000013 */
[----:B------:R-:W-:Y:S02]  /*0bf0*/  @P0 HADD2.F32 R14, -RZ, R6.H0_H0 ;  /* 0x20000006ff0e0230 */ /* 0x000fe40000004100 */
[----:B---3--:R-:W-:-:S03]  /*0c00*/  @!P1 HADD2.F32 R2, -RZ, R8.H0_H0 ;  /* 0x20000008ff029230 */ /* 0x008fc60000004100 */
[----:B------:R-:W-:Y:S01]  /*0c10*/  @P0 FFMA R19, R15, R14, R12 ;  /* 0x0000000e0f130223 */ /* 0x000fe2000000000c */
[----:B------:R-:W-:-:S05]  /*0c20*/  @!P1 HADD2.F32 R3, -RZ, R4.H0_H0 ;  /* 0x20000004ff039230 */ /* 0x000fca0000004100 */
[----:B------:R-:W-:-:S07]  /*0c30*/  @!P1 FFMA R19, R2, R3, R19 ;  /* 0x0000000302139223 */ /* 0x000fce0000000013 */
.L_x_0:
[----:B------:R-:W0:Y:S01]  /*0c40*/  LDC.64 R2, c[0x0][0x390] ;  /* 0x0000e400ff027b82 */ /* 0x000e220000000a00 */
[----:B------:R-:W-:Y:S01]  /*0c50*/  IMAD R13, R0, UR5, R13 ;  /* 0x00000005000d7c24 */ /* 0x000fe2000f8e020d */
[----:B------:R-:W-:-:S03]  /*0c60*/  F2FP.F16.F32.PACK_AB R19, RZ, R19 ;  /* 0x00000013ff13723e */ /* 0x000fc600000000ff */
[----:B0-----:R-:W-:-:S05]  /*0c70*/  IMAD.WIDE R2, R13, 0x2, R2 ;  /* 0x000000020d027825 */ /* 0x001fca00078e0202 */
[----:B------:R-:W-:Y:S01]  /*0c80*/  STG.E.U16 desc[UR14][R2.64], R19 ;  /* 0x0000001302007986 */ /* 0x000fe2000c10150e */
[----:B------:R-:W-:Y:S05]  /*0c90*/  EXIT ;  /* 0x000000000000794d */ /* 0x000fea0003800000 */
.L_x_4:
[----:B------:R-:W-:-:S00]  /*0ca0*/  BRA `(.L_x_4) ;  /* 0xfffffffc00fc7947 */ /* 0x000fc0000383ffff */
[----:B------:R-:W-:-:S00]  /*0cb0*/  NOP ;  /* 0x0000000000007918 */ /* 0x000fc00000000000 */
        /* <DEDUP_REMOVED lines=12> */
.L_x_5:


//--------------------- .nv.shared.reserved.0     --------------------------
	.section	.nv.shared.reserved.0,"aw",@nobits
	.weak		__nv_reservedSMEM_offset_0_alias
	.size		__nv_reservedSMEM_offset_0_alias, 0, 64
	.other		__nv_reservedSMEM_offset_0_alias,@"STO_CUDA_RESERVED_SHARED STV_DEFAULT"
__nv_reservedSMEM_offset_0_alias:
	.zero		0
	.zero		64


//--------------------- .nv.constant0._ZN10sparseflow17sparse_gemm_basicEPK6__halfS2_PS0_iii --------------------------
	.section	.nv.constant0._ZN10sparseflow17sparse_gemm_basicEPK6__halfS2_PS0_iii,"a",@progbits
	.sectionflags	@""
	.align	4
.nv.constant0._ZN10sparseflow17sparse_gemm_basicEPK6__halfS2_PS0_iii:
	.zero		932


//--------------------- SYMBOLS --------------------------

	.type		.nv.reservedSmem.offset0,@object
	.size		.nv.reservedSmem.offset0,0x4
